	.headerflags	@"EF_CUDA_TEXMODE_UNIFIED EF_CUDA_64BIT_ADDRESS EF_CUDA_ACCELERATORS EF_CUDA_SM90 EF_CUDA_VIRTUAL_SM(EF_CUDA_SM90)"
	.elftype	@"ET_EXEC"


//--------------------- .nv.info                  --------------------------
	.section	.nv.info,"",@"SHT_CUDA_INFO"
	.align	4


	//----- nvinfo : EIATTR_REGCOUNT
	.align		4
        /*0000*/ 	.byte	0x04, 0x2f
        /*0002*/ 	.short	(.L_2 - .L_1)
	.align		4
.L_1:
        /*0004*/ 	.word	index@(triton_poi_fused__unsafe_index_elu_34)
        /*0008*/ 	.word	0x0000001d


	//----- nvinfo : EIATTR_MIN_STACK_SIZE
	.align		4
.L_2:
        /*000c*/ 	.byte	0x04, 0x12
        /*000e*/ 	.short	(.L_4 - .L_3)
	.align		4
.L_3:
        /*0010*/ 	.word	index@(triton_poi_fused__unsafe_index_elu_34)
        /*0014*/ 	.word	0x00000000


	//----- nvinfo : EIATTR_FRAME_SIZE
	.align		4
.L_4:
        /*0018*/ 	.byte	0x04, 0x11
        /*001a*/ 	.short	(.L_6 - .L_5)
	.align		4
.L_5:
        /*001c*/ 	.word	index@(triton_poi_fused__unsafe_index_elu_34)
        /*0020*/ 	.word	0x00000000


	//----- nvinfo : EIATTR_MIN_STACK_SIZE
	.align		4
.L_6:
        /*0024*/ 	.byte	0x04, 0x12
        /*0026*/ 	.short	(.L_8 - .L_7)
	.align		4
.L_7:
        /*0028*/ 	.word	index@(triton_poi_fused__unsafe_index_elu_34)
        /*002c*/ 	.word	0x00000000
.L_8:


//--------------------- .nv.info.triton_poi_fused__unsafe_index_elu_34 --------------------------
	.section	.nv.info.triton_poi_fused__unsafe_index_elu_34,"",@"SHT_CUDA_INFO"
	.sectionflags	@""
	.align	4


	//----- nvinfo : EIATTR_CUDA_API_VERSION
	.align		4
        /*0000*/ 	.byte	0x04, 0x37
        /*0002*/ 	.short	(.L_10 - .L_9)
.L_9:
        /*0004*/ 	.word	0x0000007c


	//----- nvinfo : EIATTR_KPARAM_INFO
	.align		4
.L_10:
        /*0008*/ 	.byte	0x04, 0x17
        /*000a*/ 	.short	(.L_12 - .L_11)
.L_11:
        /*000c*/ 	.word	0x00000000
        /*0010*/ 	.short	0x0003
        /*0012*/ 	.short	0x0018
        /*0014*/ 	.byte	0x00, 0xf0, 0x11, 0x00


	//----- nvinfo : EIATTR_KPARAM_INFO
	.align		4
.L_12:
        /*0018*/ 	.byte	0x04, 0x17
        /*001a*/ 	.short	(.L_14 - .L_13)
.L_13:
        /*001c*/ 	.word	0x00000000
        /*0020*/ 	.short	0x0002
        /*0022*/ 	.short	0x0010
        /*0024*/ 	.byte	0x00, 0xf4, 0x21, 0x00


	//----- nvinfo : EIATTR_KPARAM_INFO
	.align		4
.L_14:
        /*0028*/ 	.byte	0x04, 0x17
        /*002a*/ 	.short	(.L_16 - .L_15)
.L_15:
        /*002c*/ 	.word	0x00000000
        /*0030*/ 	.short	0x0001
        /*0032*/ 	.short	0x0008
        /*0034*/ 	.byte	0x00, 0xf4, 0x21, 0x00


	//----- nvinfo : EIATTR_KPARAM_INFO
	.align		4
.L_16:
        /*0038*/ 	.byte	0x04, 0x17
        /*003a*/ 	.short	(.L_18 - .L_17)
.L_17:
        /*003c*/ 	.word	0x00000000
        /*0040*/ 	.short	0x0000
        /*0042*/ 	.short	0x0000
        /*0044*/ 	.byte	0x00, 0xf4, 0x21, 0x00


	//----- nvinfo : EIATTR_SPARSE_MMA_MASK
	.align		4
.L_18:
        /*0048*/ 	.byte	0x03, 0x50
        /*004a*/ 	.short	0x0000


	//----- nvinfo : EIATTR_MAXREG_COUNT
	.align		4
        /*004c*/ 	.byte	0x03, 0x1b
        /*004e*/ 	.short	0x00ff


	//----- nvinfo : EIATTR_EXIT_INSTR_OFFSETS
	.align		4
        /*0050*/ 	.byte	0x04, 0x1c
        /*0052*/ 	.short	(.L_20 - .L_19)


	//   ....[0]....
.L_19:
        /*0054*/ 	.word	0x00001490


	//----- nvinfo : EIATTR_REQNTID
	.align		4
.L_20:
        /*0058*/ 	.byte	0x04, 0x10
        /*005a*/ 	.short	(.L_22 - .L_21)
.L_21:
        /*005c*/ 	.word	0x00000080
        /*0060*/ 	.word	0x00000001
        /*0064*/ 	.word	0x00000001


	//----- nvinfo : EIATTR_CBANK_PARAM_SIZE
	.align		4
.L_22:
        /*0068*/ 	.byte	0x03, 0x19
        /*006a*/ 	.short	0x001c


	//----- nvinfo : EIATTR_PARAM_CBANK
	.align		4
        /*006c*/ 	.byte	0x04, 0x0a
        /*006e*/ 	.short	(.L_24 - .L_23)
	.align		4
.L_23:
        /*0070*/ 	.word	index@(.nv.constant0.triton_poi_fused__unsafe_index_elu_34)
        /*0074*/ 	.short	0x0210
        /*0076*/ 	.short	0x001c


	//----- nvinfo : EIATTR_SW_WAR
	.align		4
.L_24:
        /*0078*/ 	.byte	0x04, 0x36
        /*007a*/ 	.short	(.L_26 - .L_25)
.L_25:
        /*007c*/ 	.word	0x00000008
.L_26:


//--------------------- .nv.callgraph             --------------------------
	.section	.nv.callgraph,"",@"SHT_CUDA_CALLGRAPH"
	.align	4
	.sectionentsize	8
	.align		4
        /*0000*/ 	.word	0x00000000
	.align		4
        /*0004*/ 	.word	0xffffffff
	.align		4
        /*0008*/ 	.word	0x00000000
	.align		4
        /*000c*/ 	.word	0xfffffffe
	.align		4
        /*0010*/ 	.word	0x00000000
	.align		4
        /*0014*/ 	.word	0xfffffffd
	.align		4
        /*0018*/ 	.word	0x00000000
	.align		4
        /*001c*/ 	.word	0xfffffffc


//--------------------- .nv.constant4             --------------------------
	.section	.nv.constant4,"a",@progbits
	.align	8
	.align		8
.nv.constant4:
        /*0000*/ 	.dword	_$_str


//--------------------- .text.triton_poi_fused__unsafe_index_elu_34 --------------------------
	.section	.text.triton_poi_fused__unsafe_index_elu_34,"ax",@progbits
	.align	128
        .global         triton_poi_fused__unsafe_index_elu_34
        .type           triton_poi_fused__unsafe_index_elu_34,@function
        .size           triton_poi_fused__unsafe_index_elu_34,(.L_x_1 - triton_poi_fused__unsafe_index_elu_34)
        .other          triton_poi_fused__unsafe_index_elu_34,@"STO_CUDA_ENTRY STV_DEFAULT"
triton_poi_fused__unsafe_index_elu_34:
.text.triton_poi_fused__unsafe_index_elu_34:
[----:B------:R-:W-:Y:S01]  /*0000*/  LDC R1, c[0x0][0x28] ;  /* 0x00000a00ff017b82 */ /* 0x000fe20000000800 */
[----:B------:R-:W1:Y:S07]  /*0010*/  S2R R0, SR_TID.X ;  /* 0x0000000000007919 */ /* 0x000e6e0000002100 */
[----:B------:R-:W2:Y:S01]  /*0020*/  LDC.64 R4, c[0x0][0x210] ;  /* 0x00008400ff047b82 */ /* 0x000ea20000000a00 */
[----:B------:R-:W-:Y:S01]  /*0030*/  ULDC.64 UR4, c[0x0][0x208] ;  /* 0x0000820000047ab9 */ /* 0x000fe20000000a00 */
[----:B------:R-:W-:Y:S01]  /*0040*/  ULDC.64 UR6, c[0x0][0x218] ;  /* 0x0000860000067ab9 */ /* 0x000fe20000000a00 */
[----:B------:R-:W3:Y:S01]  /*0050*/  S2R R3, SR_CTAID.X ;  /* 0x0000000000037919 */ /* 0x000ee20000002500 */
[----:B-1----:R-:W-:Y:S01]  /*0060*/  IMAD.SHL.U32 R0, R0, 0x4, RZ ;  /* 0x0000000400007824 */ /* 0x002fe200078e00ff */
[----:B---3--:R-:W-:-:S04]  /*0070*/  SHF.R.S32.HI R17, RZ, 0x15, R3 ;  /* 0x00000015ff117819 */ /* 0x008fc80000011403 */
[----:B------:R-:W-:Y:S02]  /*0080*/  LOP3.LUT R0, R0, 0x1fc, RZ, 0xc0, !PT ;  /* 0x000001fc00007812 */ /* 0x000fe400078ec0ff */
[----:B------:R-:W-:-:S03]  /*0090*/  SGXT R17, R17, 0x1 ;  /* 0x000000011111781a */ /* 0x000fc60000000200 */
[----:B------:R-:W-:-:S04]  /*00a0*/  IMAD R2, R3, 0x400, R0 ;  /* 0x0000040003027824 */ /* 0x000fc800078e0200 */
[----:B------:R-:W-:-:S05]  /*00b0*/  VIADD R0, R2, 0x200 ;  /* 0x0000020002007836 */ /* 0x000fca0000000000 */
[----:B------:R-:W-:-:S04]  /*00c0*/  LEA.HI R3, R17, R0, RZ, 0x6 ;  /* 0x0000000011037211 */ /* 0x000fc800078f30ff */
[----:B------:R-:W-:Y:S02]  /*00d0*/  SHF.R.S32.HI R6, RZ, 0x6, R3 ;  /* 0x00000006ff067819 */ /* 0x000fe40000011403 */
[----:B------:R-:W-:Y:S02]  /*00e0*/  SHF.R.S32.HI R3, RZ, 0x1f, R2 ;  /* 0x0000001fff037819 */ /* 0x000fe40000011402 */
[----:B------:R-:W-:Y:S02]  /*00f0*/  LEA.HI R7, R6, R6, RZ, 0x6 ;  /* 0x0000000606077211 */ /* 0x000fe400078f30ff */
[----:B------:R-:W-:Y:S02]  /*0100*/  LEA.HI R3, R3, R2, RZ, 0x6 ;  /* 0x0000000203037211 */ /* 0x000fe400078f30ff */
[----:B------:R-:W-:Y:S02]  /*0110*/  LOP3.LUT R7, R7, 0xffffffc0, RZ, 0xc0, !PT ;  /* 0xffffffc007077812 */ /* 0x000fe400078ec0ff */
[----:B------:R-:W-:-:S02]  /*0120*/  LOP3.LUT R9, R3, 0xffffffc0, RZ, 0xc0, !PT ;  /* 0xffffffc003097812 */ /* 0x000fc400078ec0ff */
[----:B------:R-:W-:Y:S01]  /*0130*/  SHF.R.S32.HI R3, RZ, 0x6, R3 ;  /* 0x00000006ff037819 */ /* 0x000fe20000011403 */
[----:B------:R-:W-:Y:S02]  /*0140*/  IMAD.IADD R7, R6, 0x1, -R7 ;  /* 0x0000000106077824 */ /* 0x000fe400078e0a07 */
[----:B------:R-:W-:Y:S02]  /*0150*/  IMAD.IADD R9, R2, 0x1, -R9 ;  /* 0x0000000102097824 */ /* 0x000fe400078e0a09 */
[----:B--2---:R-:W-:-:S06]  /*0160*/  IMAD.WIDE R14, R7, 0x8, R4 ;  /* 0x00000008070e7825 */ /* 0x004fcc00078e0204 */
[----:B------:R-:W2:Y:S01]  /*0170*/  LDG.E.EL.64 R14, desc[UR4][R14.64] ;  /* 0x000000040e0e7981 */ /* 0x000ea2000c2e1b00 */
[----:B------:R-:W-:Y:S01]  /*0180*/  IMAD.WIDE R8, R9, 0x8, R4 ;  /* 0x0000000809087825 */ /* 0x000fe200078e0204 */
[----:B------:R-:W-:-:S04]  /*0190*/  LEA.HI R6, R3, R3, RZ, 0x6 ;  /* 0x0000000303067211 */ /* 0x000fc800078f30ff */
[----:B------:R-:W-:Y:S01]  /*01a0*/  LOP3.LUT R6, R6, 0xffffffc0, RZ, 0xc0, !PT ;  /* 0xffffffc006067812 */ /* 0x000fe200078ec0ff */
[----:B------:R-:W3:Y:S04]  /*01b0*/  LDG.E.EL.128 R8, desc[UR4][R8.64] ;  /* 0x0000000408087981 */ /* 0x000ee8000c2e1d00 */
[----:B------:R-:W-:-:S04]  /*01c0*/  IMAD.IADD R13, R3, 0x1, -R6 ;  /* 0x00000001030d7824 */ /* 0x000fc800078e0a06 */
[----:B------:R-:W-:-:S06]  /*01d0*/  IMAD.WIDE R12, R13, 0x8, R4 ;  /* 0x000000080d0c7825 */ /* 0x000fcc00078e0204 */
[----:B------:R-:W4:Y:S01]  /*01e0*/  LDG.E.EL.64 R12, desc[UR4][R12.64] ;  /* 0x000000040c0c7981 */ /* 0x000f22000c2e1b00 */
[----:B------:R-:W-:-:S05]  /*01f0*/  VIADD R6, R2, 0x2 ;  /* 0x0000000202067836 */ /* 0x000fca0000000000 */
[----:B------:R-:W-:-:S04]  /*0200*/  LEA.HI R3, R17, R6, RZ, 0x6 ;  /* 0x0000000611037211 */ /* 0x000fc800078f30ff */
[----:B------:R-:W-:-:S05]  /*0210*/  LOP3.LUT R3, R3, 0xffffffc0, RZ, 0xc0, !PT ;  /* 0xffffffc003037812 */ /* 0x000fca00078ec0ff */
[----:B------:R-:W-:-:S04]  /*0220*/  IMAD.IADD R3, R6, 0x1, -R3 ;  /* 0x0000000106037824 */ /* 0x000fc800078e0a03 */
[----:B------:R-:W-:-:S06]  /*0230*/  IMAD.WIDE R4, R3, 0x8, R4 ;  /* 0x0000000803047825 */ /* 0x000fcc00078e0204 */
[----:B------:R-:W5:Y:S01]  /*0240*/  LDG.E.EL.128 R4, desc[UR4][R4.64] ;  /* 0x0000000404047981 */ /* 0x000f62000c2e1d00 */
[----:B------:R-:W-:-:S04]  /*0250*/  LEA.HI R0, R17, R0, RZ, 0xc ;  /* 0x0000000011007211 */ /* 0x000fc800078f60ff */
[----:B------:R-:W-:Y:S02]  /*0260*/  SHF.R.S32.HI R0, RZ, 0xc, R0 ;  /* 0x0000000cff007819 */ /* 0x000fe40000011400 */
[----:B------:R-:W-:-:S04]  /*0270*/  LEA.HI R17, R17, R2, RZ, 0xc ;  /* 0x0000000211117211 */ /* 0x000fc800078f60ff */
[----:B------:R-:W-:-:S05]  /*0280*/  SHF.R.S32.HI R17, RZ, 0xc, R17 ;  /* 0x0000000cff117819 */ /* 0x000fca0000011411 */
[----:B------:R-:W-:Y:S01]  /*0290*/  IMAD.SHL.U32 R17, R17, 0x400, RZ ;  /* 0x0000040011117824 */ /* 0x000fe200078e00ff */
[----:B--2---:R-:W-:-:S04]  /*02a0*/  SHF.R.U32.HI R3, RZ, 0x1a, R15 ;  /* 0x0000001aff037819 */ /* 0x004fc8000001160f */
[----:B------:R-:W-:Y:S02]  /*02b0*/  LOP3.LUT R3, R3, 0x20, RZ, 0xc0, !PT ;  /* 0x0000002003037812 */ /* 0x000fe400078ec0ff */
[----:B---3--:R-:W-:Y:S02]  /*02c0*/  SHF.R.U32.HI R16, RZ, 0x18, R9 ;  /* 0x00000018ff107819 */ /* 0x008fe40000011609 */
[----:B------:R-:W-:Y:S02]  /*02d0*/  IADD3 R3, P0, R14, R3, RZ ;  /* 0x000000030e037210 */ /* 0x000fe40007f1e0ff */
[----:B------:R-:W-:-:S03]  /*02e0*/  LOP3.LUT R16, R16, 0x80, RZ, 0xc0, !PT ;  /* 0x0000008010107812 */ /* 0x000fc600078ec0ff */
[----:B------:R-:W-:Y:S01]  /*02f0*/  IMAD.X R18, RZ, RZ, R15, P0 ;  /* 0x000000ffff127224 */ /* 0x000fe200000e060f */
[----:B------:R-:W-:Y:S01]  /*0300*/  LEA R19, P0, R8, UR6, 0x2 ;  /* 0x0000000608137c11 */ /* 0x000fe2000f8010ff */
[C---:B------:R-:W-:Y:S02]  /*0310*/  IMAD.SHL.U32 R14, R3.reuse, 0x80, RZ ;  /* 0x00000080030e7824 */ /* 0x040fe400078e00ff */
[----:B------:R-:W-:Y:S01]  /*0320*/  IMAD.SHL.U32 R15, R0, 0x400, RZ ;  /* 0x00000400000f7824 */ /* 0x000fe200078e00ff */
[----:B------:R-:W-:Y:S02]  /*0330*/  SHF.L.U64.HI R3, R3, 0x7, R18 ;  /* 0x0000000703037819 */ /* 0x000fe40000010212 */
[----:B------:R-:W-:Y:S02]  /*0340*/  LEA.HI.X R18, R8, UR7, R9, 0x2, P0 ;  /* 0x0000000708127c11 */ /* 0x000fe400080f1409 */
[----:B------:R-:W-:Y:S02]  /*0350*/  IADD3 R8, P0, P1, R14, R19, R16 ;  /* 0x000000130e087210 */ /* 0x000fe4000791e010 */
[----:B----4-:R-:W-:-:S02]  /*0360*/  SHF.R.U32.HI R23, RZ, 0x1a, R13 ;  /* 0x0000001aff177819 */ /* 0x010fc4000001160d */
[----:B------:R-:W-:Y:S02]  /*0370*/  IADD3.X R9, R3, R18, RZ, P0, P1 ;  /* 0x0000001203097210 */ /* 0x000fe400007e24ff */
[----:B------:R-:W-:Y:S01]  /*0380*/  LOP3.LUT R23, R23, 0x20, RZ, 0xc0, !PT ;  /* 0x0000002017177812 */ /* 0x000fe200078ec0ff */
[----:B------:R-:W-:-:S03]  /*0390*/  IMAD.WIDE R20, R15, 0x4, R8 ;  /* 0x000000040f147825 */ /* 0x000fc600078e0208 */
[----:B------:R-:W-:Y:S02]  /*03a0*/  IADD3 R8, P0, R12, R23, RZ ;  /* 0x000000170c087210 */ /* 0x000fe40007f1e0ff */
[----:B------:R1:W2:Y:S03]  /*03b0*/  LDG.E.EL R0, desc[UR4][R20.64] ;  /* 0x0000000414007981 */ /* 0x0002a6000c2e1900 */
[----:B------:R-:W-:Y:S02]  /*03c0*/  IMAD.X R13, RZ, RZ, R13, P0 ;  /* 0x000000ffff0d7224 */ /* 0x000fe400000e060d */
[----:B------:R-:W-:-:S03]  /*03d0*/  IMAD.SHL.U32 R12, R8, 0x80, RZ ;  /* 0x00000080080c7824 */ /* 0x000fc600078e00ff */
[----:B------:R-:W-:Y:S02]  /*03e0*/  SHF.L.U64.HI R13, R8, 0x7, R13 ;  /* 0x00000007080d7819 */ /* 0x000fe4000001020d */
[----:B------:R-:W-:Y:S02]  /*03f0*/  IADD3 R8, P0, P1, R12, R19, R16 ;  /* 0x000000130c087210 */ /* 0x000fe4000791e010 */
[----:B------:R-:W-:Y:S02]  /*0400*/  SHF.R.U32.HI R16, RZ, 0x18, R11 ;  /* 0x00000018ff107819 */ /* 0x000fe4000001160b */
[----:B------:R-:W-:Y:S02]  /*0410*/  IADD3.X R9, R13, R18, RZ, P0, P1 ;  /* 0x000000120d097210 */ /* 0x000fe400007e24ff */
[----:B-1----:R-:W-:Y:S01]  /*0420*/  LEA R20, P0, R10, UR6, 0x2 ;  /* 0x000000060a147c11 */ /* 0x002fe2000f8010ff */
[----:B------:R-:W-:Y:S01]  /*0430*/  IMAD.WIDE R18, R17, 0x4, R8 ;  /* 0x0000000411127825 */ /* 0x000fe200078e0208 */
[----:B------:R-:W-:-:S02]  /*0440*/  LOP3.LUT R9, R16, 0x80, RZ, 0xc0, !PT ;  /* 0x0000008010097812 */ /* 0x000fc400078ec0ff */
[----:B------:R-:W-:Y:S02]  /*0450*/  LEA.HI.X R16, R10, UR7, R11, 0x2, P0 ;  /* 0x000000070a107c11 */ /* 0x000fe400080f140b */
[--C-:B------:R-:W-:Y:S01]  /*0460*/  IADD3 R22, P0, P1, R12, R20, R9.reuse ;  /* 0x000000140c167210 */ /* 0x100fe2000791e009 */
[----:B------:R1:W3:Y:S03]  /*0470*/  LDG.E.EL R8, desc[UR4][R18.64] ;  /* 0x0000000412087981 */ /* 0x0002e6000c2e1900 */
[----:B------:R-:W-:Y:S02]  /*0480*/  IADD3.X R23, R13, R16, RZ, P0, P1 ;  /* 0x000000100d177210 */ /* 0x000fe400007e24ff */
[----:B------:R-:W-:Y:S01]  /*0490*/  IADD3 R10, P0, P1, R14, R20, R9 ;  /* 0x000000140e0a7210 */ /* 0x000fe2000791e009 */
[----:B------:R-:W-:-:S05]  /*04a0*/  IMAD.WIDE R22, R17, 0x4, R22 ;  /* 0x0000000411167825 */ /* 0x000fca00078e0216 */
[----:B------:R4:W3:Y:S01]  /*04b0*/  LDG.E.EL R9, desc[UR4][R22.64] ;  /* 0x0000000416097981 */ /* 0x0008e2000c2e1900 */
[----:B------:R-:W-:-:S03]  /*04c0*/  IADD3.X R11, R3, R16, RZ, P0, P1 ;  /* 0x00000010030b7210 */ /* 0x000fc600007e24ff */
[----:B------:R-:W-:Y:S01]  /*04d0*/  IMAD.WIDE R24, R15, 0x4, R10 ;  /* 0x000000040f187825 */ /* 0x000fe200078e020a */
[--C-:B-----5:R-:W-:Y:S02]  /*04e0*/  SHF.R.U32.HI R11, RZ, 0x18, R5.reuse ;  /* 0x00000018ff0b7819 */ /* 0x120fe40000011605 */
[C---:B------:R-:W-:Y:S02]  /*04f0*/  LEA R16, P0, R4.reuse, UR6, 0x2 ;  /* 0x0000000604107c11 */ /* 0x040fe4000f8010ff */
[----:B-1----:R-:W-:Y:S01]  /*0500*/  LOP3.LUT R19, R11, 0x80, RZ, 0xc0, !PT ;  /* 0x000000800b137812 */ /* 0x002fe200078ec0ff */
[----:B------:R-:W5:Y:S01]  /*0510*/  LDG.E.EL R10, desc[UR4][R24.64] ;  /* 0x00000004180a7981 */ /* 0x000f62000c2e1900 */
[----:B------:R-:W-:Y:S02]  /*0520*/  LEA.HI.X R18, R4, UR7, R5, 0x2, P0 ;  /* 0x0000000704127c11 */ /* 0x000fe400080f1405 */
[----:B------:R-:W-:-:S04]  /*0530*/  IADD3 R4, P0, P1, R12, R16, R19 ;  /* 0x000000100c047210 */ /* 0x000fc8000791e013 */
[----:B------:R-:W-:-:S03]  /*0540*/  IADD3.X R5, R13, R18, RZ, P0, P1 ;  /* 0x000000120d057210 */ /* 0x000fc600007e24ff */
[----:B------:R-:W-:-:S05]  /*0550*/  IMAD.WIDE R20, R17, 0x4, R4 ;  /* 0x0000000411147825 */ /* 0x000fca00078e0204 */
[----:B------:R1:W5:Y:S01]  /*0560*/  LDG.E.EL R11, desc[UR4][R20.64] ;  /* 0x00000004140b7981 */ /* 0x000362000c2e1900 */
[----:B----4-:R-:W-:Y:S02]  /*0570*/  SHF.R.U32.HI R23, RZ, 0x18, R7 ;  /* 0x00000018ff177819 */ /* 0x010fe40000011607 */
[----:B------:R-:W-:Y:S02]  /*0580*/  IADD3 R4, P1, P2, R14, R16, R19 ;  /* 0x000000100e047210 */ /* 0x000fe40007a3e013 */
[C---:B------:R-:W-:Y:S02]  /*0590*/  LEA R16, P0, R6.reuse, UR6, 0x2 ;  /* 0x0000000606107c11 */ /* 0x040fe4000f8010ff */
[----:B------:R-:W-:Y:S02]  /*05a0*/  LOP3.LUT R23, R23, 0x80, RZ, 0xc0, !PT ;  /* 0x0000008017177812 */ /* 0x000fe400078ec0ff */
[----:B------:R-:W-:Y:S02]  /*05b0*/  IADD3.X R5, R3, R18, RZ, P1, P2 ;  /* 0x0000001203057210 */ /* 0x000fe40000fe44ff */
[----:B------:R-:W-:-:S02]  /*05c0*/  LEA.HI.X R22, R6, UR7, R7, 0x2, P0 ;  /* 0x0000000706167c11 */ /* 0x000fc400080f1407 */
[----:B------:R-:W-:Y:S01]  /*05d0*/  IADD3 R12, P0, P1, R12, R16, R23 ;  /* 0x000000100c0c7210 */ /* 0x000fe2000791e017 */
[----:B------:R-:W-:-:S03]  /*05e0*/  IMAD.WIDE R18, R15, 0x4, R4 ;  /* 0x000000040f127825 */ /* 0x000fc600078e0204 */
[----:B------:R-:W-:Y:S02]  /*05f0*/  IADD3.X R13, R13, R22, RZ, P0, P1 ;  /* 0x000000160d0d7210 */ /* 0x000fe400007e24ff */
[----:B------:R-:W-:Y:S01]  /*0600*/  IADD3 R4, P0, P1, R14, R16, R23 ;  /* 0x000000100e047210 */ /* 0x000fe2000791e017 */
[----:B------:R-:W4:Y:S01]  /*0610*/  LDG.E.EL R6, desc[UR4][R18.64] ;  /* 0x0000000412067981 */ /* 0x000f22000c2e1900 */
[----:B------:R-:W-:Y:S02]  /*0620*/  IMAD.WIDE R16, R17, 0x4, R12 ;  /* 0x0000000411107825 */ /* 0x000fe400078e020c */
[----:B------:R-:W-:-:S03]  /*0630*/  IADD3.X R5, R3, R22, RZ, P0, P1 ;  /* 0x0000001603057210 */ /* 0x000fc600007e24ff */
[----:B------:R-:W4:Y:S01]  /*0640*/  LDG.E.EL R7, desc[UR4][R16.64] ;  /* 0x0000000410077981 */ /* 0x000f22000c2e1900 */
[----:B------:R-:W-:-:S05]  /*0650*/  IMAD.WIDE R4, R15, 0x4, R4 ;  /* 0x000000040f047825 */ /* 0x000fca00078e0204 */
[----:B------:R1:W4:Y:S01]  /*0660*/  LDG.E.EL R12, desc[UR4][R4.64] ;  /* 0x00000004040c7981 */ /* 0x000322000c2e1900 */
[C---:B--2---:R-:W-:Y:S01]  /*0670*/  FMUL R14, R0.reuse, 1.4426950216293334961 ;  /* 0x3fb8aa3b000e7820 */ /* 0x044fe20000400000 */
[C---:B------:R-:W-:Y:S01]  /*0680*/  FADD.FTZ R3, |R0|.reuse, -RZ ;  /* 0x800000ff00037221 */ /* 0x040fe20000010200 */
[----:B------:R-:W-:-:S04]  /*0690*/  FSETP.NEU.AND P5, PT, R0, RZ, PT ;  /* 0x000000ff0000720b */ /* 0x000fc80003fad000 */
[----:B------:R-:W1:Y:S01]  /*06a0*/  FRND R14, R14 ;  /* 0x0000000e000e7307 */ /* 0x000e620000201000 */
[----:B------:R-:W-:Y:S01]  /*06b0*/  FSETP.GEU.AND P0, PT, R3, 0.40999999642372131348, PT ;  /* 0x3ed1eb850300780b */ /* 0x000fe20003f0e000 */
[----:B------:R-:W-:-:S03]  /*06c0*/  IMAD.MOV.U32 R3, RZ, RZ, 0x3ab5ebe6 ;  /* 0x3ab5ebe6ff037424 */ /* 0x000fc600078e00ff */
[----:B-1----:R-:W-:Y:S01]  /*06d0*/  FSEL R21, R14, RZ, P0 ;  /* 0x000000ff0e157208 */ /* 0x002fe20000000000 */
[C---:B---3--:R-:W-:Y:S01]  /*06e0*/  FMUL R13, R8.reuse, 1.4426950216293334961 ;  /* 0x3fb8aa3b080d7820 */ /* 0x048fe20000400000 */
[----:B0-----:R-:W-:Y:S02]  /*06f0*/  FADD.FTZ R4, |R8|, -RZ ;  /* 0x800000ff08047221 */ /* 0x001fe40000010200 */
[C---:B------:R-:W-:Y:S01]  /*0700*/  FSETP.NEU.AND P1, PT, R21.reuse, 128, PT ;  /* 0x430000001500780b */ /* 0x040fe20003f2d000 */
[----:B------:R-:W-:-:S03]  /*0710*/  FFMA.FTZ R18, -R21, 0.693145751953125, R0 ;  /* 0x3f31720015127823 */ /* 0x000fc60000010100 */
[C---:B------:R-:W-:Y:S01]  /*0720*/  FSEL R17, R21.reuse, 127, P1 ;  /* 0x42fe000015117808 */ /* 0x040fe20000800000 */
[C---:B------:R-:W-:Y:S01]  /*0730*/  FFMA.FTZ R18, -R21.reuse, 1.428606765330187045e-06, R18 ;  /* 0x35bfbe8e15127823 */ /* 0x040fe20000010112 */
[----:B------:R-:W-:Y:S01]  /*0740*/  FRND R13, R13 ;  /* 0x0000000d000d7307 */ /* 0x000fe20000201000 */
[----:B------:R-:W-:Y:S02]  /*0750*/  FSEL R21, R21, 127, P1 ;  /* 0x42fe000015157808 */ /* 0x000fe40000800000 */
[----:B------:R-:W-:Y:S01]  /*0760*/  FFMA.FTZ R5, R18, R3, 0.0083824126049876213074 ;  /* 0x3c09566312057423 */ /* 0x000fe20000010003 */
[----:B------:R-:W-:Y:S01]  /*0770*/  FSETP.GEU.AND P0, PT, R4, 0.40999999642372131348, PT ;  /* 0x3ed1eb850400780b */ /* 0x000fe20003f0e000 */
[----:B------:R-:W-:Y:S01]  /*0780*/  FADD.FTZ R16, |R9|, -RZ ;  /* 0x800000ff09107221 */ /* 0x000fe20000010200 */
[----:B------:R-:W-:Y:S01]  /*0790*/  FSETP.GEU.AND P3, PT, R21, -25, PT ;  /* 0xc1c800001500780b */ /* 0x000fe20003f6e000 */
[----:B------:R-:W-:Y:S01]  /*07a0*/  FFMA.FTZ R15, R18, R5, 0.041667830199003219604 ;  /* 0x3d2aabe3120f7423 */ /* 0x000fe20000010005 */
[----:B------:R-:W-:Y:S01]  /*07b0*/  FMUL R5, R9, 1.4426950216293334961 ;  /* 0x3fb8aa3b09057820 */ /* 0x000fe20000400000 */
[----:B------:R5:W0:Y:S01]  /*07c0*/  MUFU.EX2 R14, R17 ;  /* 0x00000011000e7308 */ /* 0x000a220000000800 */
[----:B------:R-:W-:Y:S01]  /*07d0*/  FSETP.GEU.AND P2, PT, R16, 0.40999999642372131348, PT ;  /* 0x3ed1eb851000780b */ /* 0x000fe20003f4e000 */
[----:B------:R-:W-:Y:S01]  /*07e0*/  FFMA.FTZ R19, R18, R15, 0.16666397452354431152 ;  /* 0x3e2aa9f612137423 */ /* 0x000fe2000001000f */
[----:B------:R-:W-:-:S02]  /*07f0*/  FSETP.GT.AND P4, PT, R21, 128, PT ;  /* 0x430000001500780b */ /* 0x000fc40003f84000 */
[----:B------:R-:W-:Y:S01]  /*0800*/  FSETP.NEU.AND P6, PT, R9, RZ, PT ;  /* 0x000000ff0900720b */ /* 0x000fe20003fcd000 */
[----:B------:R-:W-:Y:S02]  /*0810*/  FFMA.FTZ R19, R18, R19, 0.49999994039535522461 ;  /* 0x3efffffe12137423 */ /* 0x000fe40000010013 */
[----:B------:R1:W2:Y:S01]  /*0820*/  FRND R15, R5 ;  /* 0x00000005000f7307 */ /* 0x0002a20000201000 */
[----:B-----5:R-:W-:Y:S01]  /*0830*/  FMUL R17, R10, 1.4426950216293334961 ;  /* 0x3fb8aa3b0a117820 */ /* 0x020fe20000400000 */
[----:B------:R-:W-:Y:S01]  /*0840*/  FMUL R19, R18, R19 ;  /* 0x0000001312137220 */ /* 0x000fe20000400000 */
[----:B------:R-:W-:-:S03]  /*0850*/  FADD.FTZ R20, |R10|, -RZ ;  /* 0x800000ff0a147221 */ /* 0x000fc60000010200 */
[----:B------:R-:W-:Y:S01]  /*0860*/  FFMA.FTZ R19, R18, R19, R18 ;  /* 0x0000001312137223 */ /* 0x000fe20000010012 */
[----:B0-----:R-:W-:Y:S01]  /*0870*/  FADD R21, R14, -1 ;  /* 0xbf8000000e157421 */ /* 0x001fe20000000000 */
[----:B-1----:R-:W-:-:S03]  /*0880*/  FSEL R5, R13, RZ, P0 ;  /* 0x000000ff0d057208 */ /* 0x002fc60000000000 */
[----:B------:R-:W-:Y:S01]  /*0890*/  FFMA.FTZ R19, R14, R19, R21 ;  /* 0x000000130e137223 */ /* 0x000fe20000010015 */
[----:B------:R0:W-:Y:S01]  /*08a0*/  FRND R13, R17 ;  /* 0x00000011000d7307 */ /* 0x0001e20000201000 */
[----:B------:R-:W-:Y:S01]  /*08b0*/  FFMA.FTZ R14, -R5, 0.693145751953125, R8 ;  /* 0x3f317200050e7823 */ /* 0x000fe20000010108 */
[----:B--2---:R-:W-:Y:S01]  /*08c0*/  FSEL R4, R15, RZ, P2 ;  /* 0x000000ff0f047208 */ /* 0x004fe20001000000 */
[----:B------:R-:W-:Y:S01]  /*08d0*/  @!P1 FADD R19, R19, R19 ;  /* 0x0000001313139221 */ /* 0x000fe20000000000 */
[C---:B------:R-:W-:Y:S01]  /*08e0*/  FSETP.NEU.AND P2, PT, R5.reuse, 128, PT ;  /* 0x430000000500780b */ /* 0x040fe20003f4d000 */
[C---:B------:R-:W-:Y:S01]  /*08f0*/  FFMA.FTZ R14, -R5.reuse, 1.428606765330187045e-06, R14 ;  /* 0x35bfbe8e050e7823 */ /* 0x040fe2000001010e */
[C---:B------:R-:W-:Y:S01]  /*0900*/  FSETP.NEU.AND P0, PT, R4.reuse, 128, PT ;  /* 0x430000000400780b */ /* 0x040fe20003f0d000 */
[----:B------:R-:W-:Y:S01]  /*0910*/  FFMA.FTZ R15, -R4, 0.693145751953125, R9 ;  /* 0x3f317200040f7823 */ /* 0x000fe20000010109 */
[----:B------:R-:W-:Y:S01]  /*0920*/  FSEL R16, R5, 127, P2 ;  /* 0x42fe000005107808 */ /* 0x000fe20001000000 */
[----:B------:R-:W-:Y:S01]  /*0930*/  FFMA.FTZ R23, R14, R3, 0.0083824126049876213074 ;  /* 0x3c0956630e177423 */ /* 0x000fe20000010003 */
[----:B------:R-:W-:Y:S01]  /*0940*/  FSEL R19, R19, +INF , !P4 ;  /* 0x7f80000013137808 */ /* 0x000fe20006000000 */
[----:B------:R-:W-:Y:S01]  /*0950*/  FFMA.FTZ R18, -R4, 1.428606765330187045e-06, R15 ;  /* 0x35bfbe8e04127823 */ /* 0x000fe2000001010f */
[----:B0-----:R-:W-:Y:S01]  /*0960*/  FADD R17, R0, R0 ;  /* 0x0000000000117221 */ /* 0x001fe20000000000 */
[----:B------:R-:W-:Y:S01]  /*0970*/  FSEL R15, R4, 127, P0 ;  /* 0x42fe0000040f7808 */ /* 0x000fe20000000000 */
[----:B------:R-:W-:Y:S01]  /*0980*/  FFMA.FTZ R23, R14, R23, 0.041667830199003219604 ;  /* 0x3d2aabe30e177423 */ /* 0x000fe20000010017 */
[C---:B------:R-:W-:Y:S01]  /*0990*/  FFMA.FTZ R21, R18.reuse, R3, 0.0083824126049876213074 ;  /* 0x3c09566312157423 */ /* 0x040fe20000010003 */
[----:B------:R-:W0:Y:S01]  /*09a0*/  MUFU.EX2 R16, R16 ;  /* 0x0000001000107308 */ /* 0x000e220000000800 */
[----:B------:R-:W-:Y:S01]  /*09b0*/  @P5 FSEL R17, R19, -1, P3 ;  /* 0xbf80000013115808 */ /* 0x000fe20001800000 */
[----:B------:R-:W-:Y:S01]  /*09c0*/  FMUL R19, R11, 1.4426950216293334961 ;  /* 0x3fb8aa3b0b137820 */ /* 0x000fe20000400000 */
[----:B------:R-:W-:Y:S01]  /*09d0*/  FFMA.FTZ R21, R18, R21, 0.041667830199003219604 ;  /* 0x3d2aabe312157423 */ /* 0x000fe20000010015 */
[----:B------:R-:W-:Y:S01]  /*09e0*/  FFMA.FTZ R23, R14, R23, 0.16666397452354431152 ;  /* 0x3e2aa9f60e177423 */ /* 0x000fe20000010017 */
[----:B------:R-:W-:-:S02]  /*09f0*/  FSEL R5, R5, 127, P2 ;  /* 0x42fe000005057808 */ /* 0x000fc40001000000 */
[----:B------:R-:W-:Y:S01]  /*0a00*/  FFMA.FTZ R21, R18, R21, 0.16666397452354431152 ;  /* 0x3e2aa9f612157423 */ /* 0x000fe20000010015 */
[----:B------:R-:W1:Y:S01]  /*0a10*/  MUFU.EX2 R15, R15 ;  /* 0x0000000f000f7308 */ /* 0x000e620000000800 */
[----:B------:R-:W-:Y:S01]  /*0a20*/  FFMA.FTZ R23, R14, R23, 0.49999994039535522461 ;  /* 0x3efffffe0e177423 */ /* 0x000fe20000010017 */
[C---:B------:R-:W-:Y:S01]  /*0a30*/  FSETP.GEU.AND P3, PT, R5.reuse, -25, PT ;  /* 0xc1c800000500780b */ /* 0x040fe20003f6e000 */
[----:B------:R-:W-:Y:S01]  /*0a40*/  FFMA.FTZ R21, R18, R21, 0.49999994039535522461 ;  /* 0x3efffffe12157423 */ /* 0x000fe20000010015 */
[----:B------:R-:W-:Y:S01]  /*0a50*/  FSETP.GT.AND P4, PT, R5, 128, PT ;  /* 0x430000000500780b */ /* 0x000fe20003f84000 */
[----:B------:R-:W-:Y:S01]  /*0a60*/  FMUL R23, R14, R23 ;  /* 0x000000170e177220 */ /* 0x000fe20000400000 */
[----:B------:R-:W-:Y:S01]  /*0a70*/  FADD.FTZ R5, |R11|, -RZ ;  /* 0x800000ff0b057221 */ /* 0x000fe20000010200 */
[----:B------:R-:W-:Y:S01]  /*0a80*/  FMUL R21, R18, R21 ;  /* 0x0000001512157220 */ /* 0x000fe20000400000 */
[----:B------:R-:W2:Y:S01]  /*0a90*/  FRND R19, R19 ;  /* 0x0000001300137307 */ /* 0x000ea20000201000 */
[----:B------:R-:W-:Y:S01]  /*0aa0*/  FFMA.FTZ R23, R14, R23, R14 ;  /* 0x000000170e177223 */ /* 0x000fe2000001000e */
[----:B------:R-:W-:Y:S01]  /*0ab0*/  FSETP.GEU.AND P5, PT, R20, 0.40999999642372131348, PT ;  /* 0x3ed1eb851400780b */ /* 0x000fe20003fae000 */
[----:B------:R-:W-:Y:S01]  /*0ac0*/  FFMA.FTZ R18, R18, R21, R18 ;  /* 0x0000001512127223 */ /* 0x000fe20000010012 */
[----:B0-----:R-:W-:Y:S01]  /*0ad0*/  FADD R21, R16, -1 ;  /* 0xbf80000010157421 */ /* 0x001fe20000000000 */
[----:B------:R-:W-:Y:S01]  /*0ae0*/  FSETP.GEU.AND P1, PT, R5, 0.40999999642372131348, PT ;  /* 0x3ed1eb850500780b */ /* 0x000fe20003f2e000 */
[----:B-1----:R-:W-:-:S02]  /*0af0*/  FADD R20, R15, -1 ;  /* 0xbf8000000f147421 */ /* 0x002fc40000000000 */
[----:B------:R-:W-:Y:S01]  /*0b00*/  FFMA.FTZ R5, R16, R23, R21 ;  /* 0x0000001710057223 */ /* 0x000fe20000010015 */
[----:B------:R-:W-:Y:S01]  /*0b10*/  FSEL R21, R13, RZ, P5 ;  /* 0x000000ff0d157208 */ /* 0x000fe20002800000 */
[----:B------:R-:W-:Y:S01]  /*0b20*/  FADD R16, R9, R9 ;  /* 0x0000000909107221 */ /* 0x000fe20000000000 */
[----:B------:R-:W-:Y:S01]  /*0b30*/  FFMA.FTZ R13, R15, R18, R20 ;  /* 0x000000120f0d7223 */ /* 0x000fe20000010014 */
[----:B------:R-:W-:Y:S01]  /*0b40*/  FSEL R22, R4, 127, P0 ;  /* 0x42fe000004167808 */ /* 0x000fe20000000000 */
[----:B------:R-:W-:Y:S01]  /*0b50*/  @!P2 FADD R5, R5, R5 ;  /* 0x000000050505a221 */ /* 0x000fe20000000000 */
[----:B------:R-:W-:Y:S01]  /*0b60*/  FFMA.FTZ R20, -R21, 0.693145751953125, R10 ;  /* 0x3f31720015147823 */ /* 0x000fe2000001010a */
[----:B--2---:R-:W-:Y:S01]  /*0b70*/  FSEL R14, R19, RZ, P1 ;  /* 0x000000ff130e7208 */ /* 0x004fe20000800000 */
[----:B------:R-:W-:Y:S01]  /*0b80*/  @!P0 FADD R13, R13, R13 ;  /* 0x0000000d0d0d8221 */ /* 0x000fe20000000000 */
[C---:B------:R-:W-:Y:S01]  /*0b90*/  FSETP.NEU.AND P1, PT, R21.reuse, 128, PT ;  /* 0x430000001500780b */ /* 0x040fe20003f2d000 */
[C---:B------:R-:W-:Y:S01]  /*0ba0*/  FFMA.FTZ R20, -R21.reuse, 1.428606765330187045e-06, R20 ;  /* 0x35bfbe8e15147823 */ /* 0x040fe20000010114 */
[C---:B------:R-:W-:Y:S01]  /*0bb0*/  FSETP.NEU.AND P0, PT, R14.reuse, 128, PT ;  /* 0x430000000e00780b */ /* 0x040fe20003f0d000 */
[----:B------:R-:W-:Y:S01]  /*0bc0*/  FFMA.FTZ R19, -R14, 0.693145751953125, R11 ;  /* 0x3f3172000e137823 */ /* 0x000fe2000001010b */
[C---:B------:R-:W-:Y:S01]  /*0bd0*/  FSETP.NEU.AND P5, PT, R8.reuse, RZ, PT ;  /* 0x000000ff0800720b */ /* 0x040fe20003fad000 */
[----:B------:R-:W-:Y:S01]  /*0be0*/  FADD R15, R8, R8 ;  /* 0x00000008080f7221 */ /* 0x000fe20000000000 */
[----:B------:R-:W-:Y:S01]  /*0bf0*/  FSETP.GT.AND P2, PT, R22, 128, PT ;  /* 0x430000001600780b */ /* 0x000fe20003f44000 */
[----:B------:R-:W-:Y:S01]  /*0c00*/  FFMA.FTZ R18, -R14, 1.428606765330187045e-06, R19 ;  /* 0x35bfbe8e0e127823 */ /* 0x000fe20000010113 */
[----:B------:R-:W-:Y:S01]  /*0c10*/  FSEL R19, R21, 127, P1 ;  /* 0x42fe000015137808 */ /* 0x000fe20000800000 */
[-C--:B------:R-:W-:Y:S01]  /*0c20*/  FFMA.FTZ R21, R20, R3.reuse, 0.0083824126049876213074 ;  /* 0x3c09566314157423 */ /* 0x080fe20000010003 */
[----:B------:R-:W-:Y:S01]  /*0c30*/  FSEL R13, R13, +INF , !P2 ;  /* 0x7f8000000d0d7808 */ /* 0x000fe20005000000 */
[----:B------:R-:W-:Y:S01]  /*0c40*/  FFMA.FTZ R25, R18, R3, 0.0083824126049876213074 ;  /* 0x3c09566312197423 */ /* 0x000fe20000010003 */
[----:B------:R-:W0:Y:S01]  /*0c50*/  MUFU.EX2 R4, R19 ;  /* 0x0000001300047308 */ /* 0x000e220000000800 */
[----:B------:R-:W-:Y:S01]  /*0c60*/  FFMA.FTZ R23, R20, R21, 0.041667830199003219604 ;  /* 0x3d2aabe314177423 */ /* 0x000fe20000010015 */
[----:B------:R-:W-:Y:S01]  /*0c70*/  FSEL R21, R14, 127, P0 ;  /* 0x42fe00000e157808 */ /* 0x000fe20000000000 */
[----:B------:R-:W-:Y:S01]  /*0c80*/  FFMA.FTZ R25, R18, R25, 0.041667830199003219604 ;  /* 0x3d2aabe312197423 */ /* 0x000fe20000010019 */
[----:B------:R-:W-:Y:S01]  /*0c90*/  FSETP.GEU.AND P2, PT, R22, -25, PT ;  /* 0xc1c800001600780b */ /* 0x000fe20003f4e000 */
[----:B------:R-:W-:Y:S01]  /*0ca0*/  FFMA.FTZ R23, R20, R23, 0.16666397452354431152 ;  /* 0x3e2aa9f614177423 */ /* 0x000fe20000010017 */
[----:B------:R-:W-:Y:S01]  /*0cb0*/  FSEL R5, R5, +INF , !P4 ;  /* 0x7f80000005057808 */ /* 0x000fe20006000000 */
[----:B------:R-:W-:Y:S01]  /*0cc0*/  FFMA.FTZ R25, R18, R25, 0.16666397452354431152 ;  /* 0x3e2aa9f612197423 */ /* 0x000fe20000010019 */
[----:B------:R-:W1:Y:S01]  /*0cd0*/  MUFU.EX2 R21, R21 ;  /* 0x0000001500157308 */ /* 0x000e620000000800 */
[----:B------:R-:W-:Y:S01]  /*0ce0*/  FFMA.FTZ R23, R20, R23, 0.49999994039535522461 ;  /* 0x3efffffe14177423 */ /* 0x000fe20000010017 */
[----:B------:R-:W-:Y:S01]  /*0cf0*/  @P6 FSEL R16, R13, -1, P2 ;  /* 0xbf8000000d106808 */ /* 0x000fe20001000000 */
[----:B------:R-:W-:Y:S01]  /*0d00*/  FFMA.FTZ R25, R18, R25, 0.49999994039535522461 ;  /* 0x3efffffe12197423 */ /* 0x000fe20000010019 */
[----:B------:R-:W-:Y:S01]  /*0d10*/  @P5 FSEL R15, R5, -1, P3 ;  /* 0xbf800000050f5808 */ /* 0x000fe20001800000 */
[----:B------:R-:W-:Y:S01]  /*0d20*/  FMUL R23, R20, R23 ;  /* 0x0000001714177220 */ /* 0x000fe20000400000 */
[----:B----4-:R-:W-:Y:S01]  /*0d30*/  FMUL R5, R6, 1.4426950216293334961 ;  /* 0x3fb8aa3b06057820 */ /* 0x010fe20000400000 */
[----:B0-----:R-:W-:Y:S01]  /*0d40*/  FADD R13, R4, -1 ;  /* 0xbf800000040d7421 */ /* 0x001fe20000000000 */
[----:B------:R-:W-:Y:S01]  /*0d50*/  FMUL R25, R18, R25 ;  /* 0x0000001912197220 */ /* 0x000fe20000400000 */
[----:B------:R-:W-:Y:S01]  /*0d60*/  FFMA.FTZ R23, R20, R23, R20 ;  /* 0x0000001714177223 */ /* 0x000fe20000010014 */
[----:B------:R-:W-:-:S02]  /*0d70*/  FSETP.GT.AND P6, PT, R19, 128, PT ;  /* 0x430000001300780b */ /* 0x000fc40003fc4000 */
[----:B------:R-:W-:Y:S01]  /*0d80*/  FFMA.FTZ R18, R18, R25, R18 ;  /* 0x0000001912127223 */ /* 0x000fe20000010012 */
[----:B------:R-:W-:Y:S01]  /*0d90*/  FFMA.FTZ R23, R4, R23, R13 ;  /* 0x0000001704177223 */ /* 0x000fe2000001000d */
[----:B------:R-:W-:Y:S01]  /*0da0*/  FMUL R4, R7, 1.4426950216293334961 ;  /* 0x3fb8aa3b07047820 */ /* 0x000fe20000400000 */
[----:B-1----:R-:W-:Y:S01]  /*0db0*/  FADD R20, R21, -1 ;  /* 0xbf80000015147421 */ /* 0x002fe20000000000 */
[----:B------:R-:W0:Y:S01]  /*0dc0*/  FRND R5, R5 ;  /* 0x0000000500057307 */ /* 0x000e220000201000 */
[----:B------:R-:W-:Y:S01]  /*0dd0*/  @!P1 FADD R23, R23, R23 ;  /* 0x0000001717179221 */ /* 0x000fe20000000000 */
[----:B------:R-:W-:Y:S01]  /*0de0*/  FSETP.NEU.AND P3, PT, R11, RZ, PT ;  /* 0x000000ff0b00720b */ /* 0x000fe20003f6d000 */
[----:B------:R-:W-:Y:S01]  /*0df0*/  FFMA.FTZ R21, R21, R18, R20 ;  /* 0x0000001215157223 */ /* 0x000fe20000010014 */
[----:B------:R-:W-:Y:S01]  /*0e00*/  FMUL R20, R12, 1.4426950216293334961 ;  /* 0x3fb8aa3b0c147820 */ /* 0x000fe20000400000 */
[----:B------:R-:W-:Y:S01]  /*0e10*/  FADD.FTZ R18, |R6|, -RZ ;  /* 0x800000ff06127221 */ /* 0x000fe20000010200 */
[----:B------:R-:W-:Y:S01]  /*0e20*/  FADD.FTZ R13, |R7|, -RZ ;  /* 0x800000ff070d7221 */ /* 0x000fe20000010200 */
[----:B------:R-:W-:Y:S01]  /*0e30*/  FSEL R14, R14, 127, P0 ;  /* 0x42fe00000e0e7808 */ /* 0x000fe20000000000 */
[----:B------:R-:W1:Y:S01]  /*0e40*/  FRND R4, R4 ;  /* 0x0000000400047307 */ /* 0x000e620000201000 */
[----:B------:R-:W-:Y:S01]  /*0e50*/  @!P0 FADD R21, R21, R21 ;  /* 0x0000001515158221 */ /* 0x000fe20000000000 */
[----:B------:R-:W-:-:S02]  /*0e60*/  FSETP.GEU.AND P1, PT, R18, 0.40999999642372131348, PT ;  /* 0x3ed1eb851200780b */ /* 0x000fc40003f2e000 */
[----:B------:R-:W-:Y:S02]  /*0e70*/  FSEL R23, R23, +INF , !P6 ;  /* 0x7f80000017177808 */ /* 0x000fe40007000000 */
[----:B------:R-:W-:Y:S02]  /*0e80*/  FSETP.GEU.AND P4, PT, R19, -25, PT ;  /* 0xc1c800001300780b */ /* 0x000fe40003f8e000 */
[----:B------:R-:W2:Y:S01]  /*0e90*/  FRND R20, R20 ;  /* 0x0000001400147307 */ /* 0x000ea20000201000 */
[----:B------:R-:W-:Y:S02]  /*0ea0*/  FSETP.GT.AND P0, PT, R14, 128, PT ;  /* 0x430000000e00780b */ /* 0x000fe40003f04000 */
[----:B------:R-:W-:Y:S01]  /*0eb0*/  FSETP.GEU.AND P6, PT, R13, 0.40999999642372131348, PT ;  /* 0x3ed1eb850d00780b */ /* 0x000fe20003fce000 */
[----:B------:R-:W-:Y:S01]  /*0ec0*/  FADD R13, R10, R10 ;  /* 0x0000000a0a0d7221 */ /* 0x000fe20000000000 */
[----:B0-----:R-:W-:Y:S01]  /*0ed0*/  FSEL R19, R5, RZ, P1 ;  /* 0x000000ff05137208 */ /* 0x001fe20000800000 */
[----:B------:R-:W-:Y:S01]  /*0ee0*/  FADD.FTZ R5, |R12|, -RZ ;  /* 0x800000ff0c057221 */ /* 0x000fe20000010200 */
[----:B------:R-:W-:-:S02]  /*0ef0*/  FSETP.NEU.AND P5, PT, R10, RZ, PT ;  /* 0x000000ff0a00720b */ /* 0x000fc40003fad000 */
[----:B------:R-:W-:Y:S01]  /*0f00*/  FSETP.GEU.AND P2, PT, R14, -25, PT ;  /* 0xc1c800000e00780b */ /* 0x000fe20003f4e000 */
[----:B------:R-:W-:Y:S01]  /*0f10*/  FADD R14, R11, R11 ;  /* 0x0000000b0b0e7221 */ /* 0x000fe20000000000 */
[----:B------:R-:W-:Y:S02]  /*0f20*/  FSEL R21, R21, +INF , !P0 ;  /* 0x7f80000015157808 */ /* 0x000fe40004000000 */
[----:B-1----:R-:W-:Y:S01]  /*0f30*/  FSEL R18, R4, RZ, P6 ;  /* 0x000000ff04127208 */ /* 0x002fe20003000000 */
[----:B------:R-:W-:Y:S01]  /*0f40*/  FFMA.FTZ R4, -R19, 0.693145751953125, R6 ;  /* 0x3f31720013047823 */ /* 0x000fe20000010106 */
[----:B------:R-:W-:Y:S02]  /*0f50*/  @P3 FSEL R14, R21, -1, P2 ;  /* 0xbf800000150e3808 */ /* 0x000fe40001000000 */
[----:B------:R-:W-:Y:S01]  /*0f60*/  FSETP.GEU.AND P0, PT, R5, 0.40999999642372131348, PT ;  /* 0x3ed1eb850500780b */ /* 0x000fe20003f0e000 */
[----:B------:R-:W-:Y:S01]  /*0f70*/  FFMA.FTZ R21, -R18, 0.693145751953125, R7 ;  /* 0x3f31720012157823 */ /* 0x000fe20000010107 */
[C---:B------:R-:W-:Y:S01]  /*0f80*/  FFMA.FTZ R4, -R19.reuse, 1.428606765330187045e-06, R4 ;  /* 0x35bfbe8e13047823 */ /* 0x040fe20000010104 */
[----:B------:R-:W-:-:S02]  /*0f90*/  FSETP.NEU.AND P6, PT, R19, 128, PT ;  /* 0x430000001300780b */ /* 0x000fc40003fcd000 */
[----:B--2---:R-:W-:Y:S01]  /*0fa0*/  FSEL R5, R20, RZ, P0 ;  /* 0x000000ff14057208 */ /* 0x004fe20000000000 */
[----:B------:R-:W-:Y:S01]  /*0fb0*/  FFMA.FTZ R20, -R18, 1.428606765330187045e-06, R21 ;  /* 0x35bfbe8e12147823 */ /* 0x000fe20000010115 */
[-C--:B------:R-:W-:Y:S01]  /*0fc0*/  FFMA.FTZ R21, R4, R3.reuse, 0.0083824126049876213074 ;  /* 0x3c09566304157423 */ /* 0x080fe20000010003 */
[----:B------:R-:W-:Y:S02]  /*0fd0*/  FSETP.NEU.AND P1, PT, R18, 128, PT ;  /* 0x430000001200780b */ /* 0x000fe40003f2d000 */
[----:B------:R-:W-:Y:S01]  /*0fe0*/  @P5 FSEL R13, R23, -1, P4 ;  /* 0xbf800000170d5808 */ /* 0x000fe20002000000 */
[----:B------:R-:W-:Y:S01]  /*0ff0*/  FFMA.FTZ R25, R20, R3, 0.0083824126049876213074 ;  /* 0x3c09566314197423 */ /* 0x000fe20000010003 */
[----:B------:R-:W-:Y:S01]  /*1000*/  FFMA.FTZ R23, R4, R21, 0.041667830199003219604 ;  /* 0x3d2aabe304177423 */ /* 0x000fe20000010015 */
[----:B------:R-:W-:Y:S01]  /*1010*/  FSEL R22, R19, 127, P6 ;  /* 0x42fe000013167808 */ /* 0x000fe20003000000 */
[C---:B------:R-:W-:Y:S01]  /*1020*/  FFMA.FTZ R24, -R5.reuse, 0.693145751953125, R12 ;  /* 0x3f31720005187823 */ /* 0x040fe2000001010c */
[----:B------:R-:W-:Y:S01]  /*1030*/  FSEL R21, R18, 127, P1 ;  /* 0x42fe000012157808 */ /* 0x000fe20000800000 */
[----:B------:R-:W-:Y:S01]  /*1040*/  FFMA.FTZ R25, R20, R25, 0.041667830199003219604 ;  /* 0x3d2aabe314197423 */ /* 0x000fe20000010019 */
[----:B------:R0:W1:Y:S01]  /*1050*/  MUFU.EX2 R19, R22 ;  /* 0x0000001600137308 */ /* 0x0000620000000800 */
[----:B------:R-:W-:Y:S01]  /*1060*/  FFMA.FTZ R23, R4, R23, 0.16666397452354431152 ;  /* 0x3e2aa9f604177423 */ /* 0x000fe20000010017 */
[----:B------:R-:W-:Y:S01]  /*1070*/  FSETP.GEU.AND P3, PT, R22, -25, PT ;  /* 0xc1c800001600780b */ /* 0x000fe20003f6e000 */
[----:B------:R-:W-:Y:S01]  /*1080*/  FFMA.FTZ R25, R20, R25, 0.16666397452354431152 ;  /* 0x3e2aa9f614197423 */ /* 0x000fe20000010019 */
[----:B------:R-:W-:Y:S01]  /*1090*/  FSETP.GT.AND P5, PT, R22, 128, PT ;  /* 0x430000001600780b */ /* 0x000fe20003fa4000 */
[----:B------:R-:W-:Y:S01]  /*10a0*/  FFMA.FTZ R23, R4, R23, 0.49999994039535522461 ;  /* 0x3efffffe04177423 */ /* 0x000fe20000010017 */
[C---:B------:R-:W-:Y:S01]  /*10b0*/  FSETP.NEU.AND P0, PT, R5.reuse, 128, PT ;  /* 0x430000000500780b */ /* 0x040fe20003f0d000 */
[----:B------:R-:W-:Y:S01]  /*10c0*/  FFMA.FTZ R25, R20, R25, 0.49999994039535522461 ;  /* 0x3efffffe14197423 */ /* 0x000fe20000010019 */
[----:B------:R-:W2:Y:S01]  /*10d0*/  MUFU.EX2 R21, R21 ;  /* 0x0000001500157308 */ /* 0x000ea20000000800 */
[----:B0-----:R-:W-:Y:S01]  /*10e0*/  FFMA.FTZ R22, -R5, 1.428606765330187045e-06, R24 ;  /* 0x35bfbe8e05167823 */ /* 0x001fe20000010118 */
[----:B------:R-:W-:Y:S01]  /*10f0*/  FMUL R23, R4, R23 ;  /* 0x0000001704177220 */ /* 0x000fe20000400000 */
[----:B------:R-:W-:Y:S01]  /*1100*/  FMUL R25, R20, R25 ;  /* 0x0000001914197220 */ /* 0x000fe20000400000 */
[----:B------:R-:W-:Y:S01]  /*1110*/  FSETP.NEU.AND P2, PT, R7, RZ, PT ;  /* 0x000000ff0700720b */ /* 0x000fe20003f4d000 */
[----:B------:R-:W-:Y:S01]  /*1120*/  FFMA.FTZ R3, R22, R3, 0.0083824126049876213074 ;  /* 0x3c09566316037423 */ /* 0x000fe20000010003 */
[----:B------:R-:W-:Y:S01]  /*1130*/  FFMA.FTZ R4, R4, R23, R4 ;  /* 0x0000001704047223 */ /* 0x000fe20000010004 */
[----:B------:R-:W-:Y:S01]  /*1140*/  FFMA.FTZ R24, R20, R25, R20 ;  /* 0x0000001914187223 */ /* 0x000fe20000010014 */
[----:B-1----:R-:W-:Y:S01]  /*1150*/  FADD R20, R19, -1 ;  /* 0xbf80000013147421 */ /* 0x002fe20000000000 */
[----:B------:R-:W-:Y:S01]  /*1160*/  FFMA.FTZ R23, R22, R3, 0.041667830199003219604 ;  /* 0x3d2aabe316177423 */ /* 0x000fe20000010003 */
[----:B------:R-:W-:-:S02]  /*1170*/  FSEL R3, R5, 127, P0 ;  /* 0x42fe000005037808 */ /* 0x000fc40000000000 */
[----:B------:R-:W-:Y:S01]  /*1180*/  FFMA.FTZ R20, R19, R4, R20 ;  /* 0x0000000413147223 */ /* 0x000fe20000010014 */
[----:B------:R-:W-:Y:S01]  /*1190*/  FFMA.FTZ R19, R22, R23, 0.16666397452354431152 ;  /* 0x3e2aa9f616137423 */ /* 0x000fe20000010017 */
[----:B------:R-:W0:Y:S01]  /*11a0*/  LDC.64 R4, c[0x0][0x220] ;  /* 0x00008800ff047b82 */ /* 0x000e220000000a00 */
[C---:B--2---:R-:W-:Y:S01]  /*11b0*/  FADD R26, R21.reuse, -1 ;  /* 0xbf800000151a7421 */ /* 0x044fe20000000000 */
[----:B------:R-:W-:Y:S01]  /*11c0*/  FSEL R18, R18, 127, P1 ;  /* 0x42fe000012127808 */ /* 0x000fe20000800000 */
[----:B------:R-:W-:Y:S01]  /*11d0*/  FFMA.FTZ R19, R22, R19, 0.49999994039535522461 ;  /* 0x3efffffe16137423 */ /* 0x000fe20000010013 */
[----:B------:R-:W-:Y:S01]  /*11e0*/  FSETP.NEU.AND P4, PT, R6, RZ, PT ;  /* 0x000000ff0600720b */ /* 0x000fe20003f8d000 */
[----:B------:R-:W-:Y:S01]  /*11f0*/  FFMA.FTZ R23, R21, R24, R26 ;  /* 0x0000001815177223 */ /* 0x000fe2000001001a */
[----:B------:R-:W-:Y:S01]  /*1200*/  @!P6 FADD R20, R20, R20 ;  /* 0x000000141414e221 */ /* 0x000fe20000000000 */
[----:B------:R-:W1:Y:S01]  /*1210*/  MUFU.EX2 R21, R3 ;  /* 0x0000000300157308 */ /* 0x000e620000000800 */
[----:B------:R-:W-:Y:S01]  /*1220*/  FMUL R19, R22, R19 ;  /* 0x0000001316137220 */ /* 0x000fe20000400000 */
[----:B------:R-:W-:Y:S01]  /*1230*/  @!P1 FADD R23, R23, R23 ;  /* 0x0000001717179221 */ /* 0x000fe20000000000 */
[----:B------:R-:W-:-:S02]  /*1240*/  FSETP.GT.AND P6, PT, R18, 128, PT ;  /* 0x430000001200780b */ /* 0x000fc40003fc4000 */
[----:B------:R-:W-:Y:S01]  /*1250*/  FFMA.FTZ R22, R22, R19, R22 ;  /* 0x0000001316167223 */ /* 0x000fe20000010016 */
[----:B------:R-:W-:Y:S01]  /*1260*/  FSETP.GEU.AND P1, PT, R18, -25, PT ;  /* 0xc1c800001200780b */ /* 0x000fe20003f2e000 */
[----:B------:R-:W-:Y:S01]  /*1270*/  FADD R18, R7, R7 ;  /* 0x0000000707127221 */ /* 0x000fe20000000000 */
[----:B------:R-:W-:Y:S01]  /*1280*/  FSEL R23, R23, +INF , !P6 ;  /* 0x7f80000017177808 */ /* 0x000fe20007000000 */
[----:B------:R-:W-:Y:S01]  /*1290*/  FADD R19, R6, R6 ;  /* 0x0000000606137221 */ /* 0x000fe20000000000 */
[----:B------:R-:W-:Y:S02]  /*12a0*/  FSEL R20, R20, +INF , !P5 ;  /* 0x7f80000014147808 */ /* 0x000fe40006800000 */
[----:B------:R-:W-:Y:S02]  /*12b0*/  @P2 FSEL R18, R23, -1, P1 ;  /* 0xbf80000017122808 */ /* 0x000fe40000800000 */
[----:B------:R-:W-:Y:S01]  /*12c0*/  FSETP.GT.AND P2, PT, R0, RZ, PT ;  /* 0x000000ff0000720b */ /* 0x000fe20003f44000 */
[----:B-1----:R-:W-:Y:S01]  /*12d0*/  FADD R24, R21, -1 ;  /* 0xbf80000015187421 */ /* 0x002fe20000000000 */
[----:B------:R-:W-:-:S02]  /*12e0*/  FSETP.GT.AND P5, PT, R3, 128, PT ;  /* 0x430000000300780b */ /* 0x000fc40003fa4000 */
[----:B------:R-:W-:Y:S01]  /*12f0*/  FSETP.GEU.AND P1, PT, R3, -25, PT ;  /* 0xc1c800000300780b */ /* 0x000fe20003f2e000 */
[----:B------:R-:W-:Y:S01]  /*1300*/  FFMA.FTZ R21, R21, R22, R24 ;  /* 0x0000001615157223 */ /* 0x000fe20000010018 */
[----:B------:R-:W-:Y:S01]  /*1310*/  @P4 FSEL R19, R20, -1, P3 ;  /* 0xbf80000014134808 */ /* 0x000fe20001800000 */
[----:B0-----:R-:W-:Y:S01]  /*1320*/  IMAD.WIDE R2, R2, 0x4, R4 ;  /* 0x0000000402027825 */ /* 0x001fe200078e0204 */
[----:B------:R-:W-:-:S03]  /*1330*/  FSEL R4, R0, R17, P2 ;  /* 0x0000001100047208 */ /* 0x000fc60001000000 */
[----:B------:R-:W-:Y:S01]  /*1340*/  @!P0 FADD R21, R21, R21 ;  /* 0x0000001515158221 */ /* 0x000fe20000000000 */
[----:B------:R-:W-:Y:S02]  /*1350*/  FSETP.NEU.AND P0, PT, R12, RZ, PT ;  /* 0x000000ff0c00720b */ /* 0x000fe40003f0d000 */
[----:B------:R-:W-:Y:S02]  /*1360*/  FSETP.GT.AND P3, PT, R9, RZ, PT ;  /* 0x000000ff0900720b */ /* 0x000fe40003f64000 */
[----:B------:R-:W-:Y:S02]  /*1370*/  FSEL R21, R21, +INF , !P5 ;  /* 0x7f80000015157808 */ /* 0x000fe40006800000 */
[----:B------:R-:W-:Y:S02]  /*1380*/  FSETP.GT.AND P2, PT, R10, RZ, PT ;  /* 0x000000ff0a00720b */ /* 0x000fe40003f44000 */
[----:B------:R-:W-:Y:S02]  /*1390*/  FSEL R9, R9, R16, P3 ;  /* 0x0000001009097208 */ /* 0x000fe40001800000 */
[----:B------:R-:W-:-:S02]  /*13a0*/  FSEL R21, R21, -1, P1 ;  /* 0xbf80000015157808 */ /* 0x000fc40000800000 */
[----:B------:R-:W-:Y:S01]  /*13b0*/  FSEL R5, R10, R13, P2 ;  /* 0x0000000d0a057208 */ /* 0x000fe20001000000 */
[----:B------:R-:W-:Y:S01]  /*13c0*/  @!P0 FADD R21, R12, R12 ;  /* 0x0000000c0c158221 */ /* 0x000fe20000000000 */
[----:B------:R-:W-:Y:S02]  /*13d0*/  FSETP.GT.AND P3, PT, R11, RZ, PT ;  /* 0x000000ff0b00720b */ /* 0x000fe40003f64000 */
[----:B------:R-:W-:Y:S02]  /*13e0*/  FSETP.GT.AND P2, PT, R7, RZ, PT ;  /* 0x000000ff0700720b */ /* 0x000fe40003f44000 */
[----:B------:R-:W-:Y:S02]  /*13f0*/  FSETP.GT.AND P4, PT, R8, RZ, PT ;  /* 0x000000ff0800720b */ /* 0x000fe40003f84000 */
[----:B------:R-:W-:Y:S02]  /*1400*/  FSETP.GT.AND P1, PT, R6, RZ, PT ;  /* 0x000000ff0600720b */ /* 0x000fe40003f24000 */
[----:B------:R-:W-:-:S02]  /*1410*/  FSETP.GT.AND P0, PT, R12, RZ, PT ;  /* 0x000000ff0c00720b */ /* 0x000fc40003f04000 */
[----:B------:R-:W-:Y:S02]  /*1420*/  FSEL R10, R11, R14, P3 ;  /* 0x0000000e0b0a7208 */ /* 0x000fe40001800000 */
[----:B------:R-:W-:Y:S02]  /*1430*/  FSEL R11, R7, R18, P2 ;  /* 0x00000012070b7208 */ /* 0x000fe40001000000 */
[----:B------:R-:W-:Y:S02]  /*1440*/  FSEL R8, R8, R15, P4 ;  /* 0x0000000f08087208 */ /* 0x000fe40002000000 */
[----:B------:R-:W-:Y:S02]  /*1450*/  FSEL R6, R6, R19, P1 ;  /* 0x0000001306067208 */ /* 0x000fe40000800000 */
[----:B------:R-:W-:Y:S01]  /*1460*/  FSEL R7, R12, R21, P0 ;  /* 0x000000150c077208 */ /* 0x000fe20000000000 */
[----:B------:R-:W-:Y:S04]  /*1470*/  STG.E.128 desc[UR4][R2.64], R8 ;  /* 0x0000000802007986 */ /* 0x000fe8000c101d04 */
[----:B------:R-:W-:Y:S01]  /*1480*/  STG.E.128 desc[UR4][R2.64+0x800], R4 ;  /* 0x0008000402007986 */ /* 0x000fe2000c101d04 */
[----:B------:R-:W-:Y:S05]  /*1490*/  EXIT ;  /* 0x000000000000794d */ /* 0x000fea0003800000 */
.L_x_0:
[----:B------:R-:W-:-:S00]  /*14a0*/  BRA `(.L_x_0) ;  /* 0xfffffffc00fc7947 */ /* 0x000fc0000383ffff */
[----:B------:R-:W-:-:S00]  /*14b0*/  NOP ;  /* 0x0000000000007918 */ /* 0x000fc00000000000 */
        /* <DEDUP_REMOVED lines=12> */
.L_x_1:


//--------------------- .nv.global.init           --------------------------
	.section	.nv.global.init,"aw",@progbits
.nv.global.init:
	.type		_$_str,@object
	.size		_$_str,(.L_0 - _$_str)
_$_str:
        /*0000*/ 	.byte	0x5f, 0x5f, 0x43, 0x55, 0x44, 0x41, 0x5f, 0x46, 0x54, 0x5a, 0x00
.L_0:


//--------------------- .nv.constant0.triton_poi_fused__unsafe_index_elu_34 --------------------------
	.section	.nv.constant0.triton_poi_fused__unsafe_index_elu_34,"a",@progbits
	.sectionflags	@""
	.align	4
.nv.constant0.triton_poi_fused__unsafe_index_elu_34:
	.zero		556
